//
// Generated by NVIDIA NVVM Compiler
//
// Compiler Build ID: CL-36424714
// Cuda compilation tools, release 13.0, V13.0.88
// Based on NVVM 20.0.0
//

.version 9.0
.target sm_100
.address_size 64

	// .globl	_Z14vec_mul_kernelPdS_S_S_

.visible .entry _Z14vec_mul_kernelPdS_S_S_(
	.param .u64 .ptr .align 1 _Z14vec_mul_kernelPdS_S_S__param_0,
	.param .u64 .ptr .align 1 _Z14vec_mul_kernelPdS_S_S__param_1,
	.param .u64 .ptr .align 1 _Z14vec_mul_kernelPdS_S_S__param_2,
	.param .u64 .ptr .align 1 _Z14vec_mul_kernelPdS_S_S__param_3
)
{
	.reg .pred 	%p<3>;
	.reg .b32 	%r<6>;
	.reg .b64 	%rd<19>;
	.reg .b64 	%fd<52>;

	ld.param.u64 	%rd5, [_Z14vec_mul_kernelPdS_S_S__param_0];
	ld.param.u64 	%rd6, [_Z14vec_mul_kernelPdS_S_S__param_1];
	ld.param.u64 	%rd7, [_Z14vec_mul_kernelPdS_S_S__param_2];
	mov.u32 	%r2, %ctaid.x;
	mov.u32 	%r3, %ntid.x;
	mov.u32 	%r4, %tid.x;
	mad.lo.s32 	%r1, %r2, %r3, %r4;
	setp.gt.s32 	%p1, %r1, 1023;
	@%p1 bra 	$L__BB0_4;
	shl.b32 	%r5, %r1, 9;
	mul.wide.s32 	%rd9, %r5, 8;
	cvta.to.global.u64 	%rd10, %rd5;
	add.s64 	%rd11, %rd9, %rd10;
	add.s64 	%rd1, %rd11, 64;
	cvta.to.global.u64 	%rd12, %rd6;
	add.s64 	%rd2, %rd12, 64;
	mov.f64 	%fd51, 0d0000000000000000;
	mov.b64 	%rd18, 0;
$L__BB0_2:
	add.s64 	%rd13, %rd1, %rd18;
	ld.global.f64 	%fd4, [%rd13+-64];
	add.s64 	%rd14, %rd2, %rd18;
	ld.global.f64 	%fd5, [%rd14+-64];
	fma.rn.f64 	%fd6, %fd4, %fd5, %fd51;
	ld.global.f64 	%fd7, [%rd13+-56];
	ld.global.f64 	%fd8, [%rd14+-56];
	fma.rn.f64 	%fd9, %fd7, %fd8, %fd6;
	ld.global.f64 	%fd10, [%rd13+-48];
	ld.global.f64 	%fd11, [%rd14+-48];
	fma.rn.f64 	%fd12, %fd10, %fd11, %fd9;
	ld.global.f64 	%fd13, [%rd13+-40];
	ld.global.f64 	%fd14, [%rd14+-40];
	fma.rn.f64 	%fd15, %fd13, %fd14, %fd12;
	ld.global.f64 	%fd16, [%rd13+-32];
	ld.global.f64 	%fd17, [%rd14+-32];
	fma.rn.f64 	%fd18, %fd16, %fd17, %fd15;
	ld.global.f64 	%fd19, [%rd13+-24];
	ld.global.f64 	%fd20, [%rd14+-24];
	fma.rn.f64 	%fd21, %fd19, %fd20, %fd18;
	ld.global.f64 	%fd22, [%rd13+-16];
	ld.global.f64 	%fd23, [%rd14+-16];
	fma.rn.f64 	%fd24, %fd22, %fd23, %fd21;
	ld.global.f64 	%fd25, [%rd13+-8];
	ld.global.f64 	%fd26, [%rd14+-8];
	fma.rn.f64 	%fd27, %fd25, %fd26, %fd24;
	ld.global.f64 	%fd28, [%rd13];
	ld.global.f64 	%fd29, [%rd14];
	fma.rn.f64 	%fd30, %fd28, %fd29, %fd27;
	ld.global.f64 	%fd31, [%rd13+8];
	ld.global.f64 	%fd32, [%rd14+8];
	fma.rn.f64 	%fd33, %fd31, %fd32, %fd30;
	ld.global.f64 	%fd34, [%rd13+16];
	ld.global.f64 	%fd35, [%rd14+16];
	fma.rn.f64 	%fd36, %fd34, %fd35, %fd33;
	ld.global.f64 	%fd37, [%rd13+24];
	ld.global.f64 	%fd38, [%rd14+24];
	fma.rn.f64 	%fd39, %fd37, %fd38, %fd36;
	ld.global.f64 	%fd40, [%rd13+32];
	ld.global.f64 	%fd41, [%rd14+32];
	fma.rn.f64 	%fd42, %fd40, %fd41, %fd39;
	ld.global.f64 	%fd43, [%rd13+40];
	ld.global.f64 	%fd44, [%rd14+40];
	fma.rn.f64 	%fd45, %fd43, %fd44, %fd42;
	ld.global.f64 	%fd46, [%rd13+48];
	ld.global.f64 	%fd47, [%rd14+48];
	fma.rn.f64 	%fd48, %fd46, %fd47, %fd45;
	ld.global.f64 	%fd49, [%rd13+56];
	ld.global.f64 	%fd50, [%rd14+56];
	fma.rn.f64 	%fd51, %fd49, %fd50, %fd48;
	add.s64 	%rd18, %rd18, 128;
	setp.ne.s64 	%p2, %rd18, 4096;
	@%p2 bra 	$L__BB0_2;
	cvta.to.global.u64 	%rd15, %rd7;
	mul.wide.s32 	%rd16, %r1, 8;
	add.s64 	%rd17, %rd15, %rd16;
	st.global.f64 	[%rd17], %fd51;
$L__BB0_4:
	ret;

}


// ===== COMPILED SASS (sm_100) =====

	.target	sm_100

	.elftype	@"ET_EXEC"


//--------------------- .note.nv.tkinfo           --------------------------
	.section	.note.nv.tkinfo,"",@"SHT_NOTE"
	.sectionflags	@"SHF_NOTE_NV_TKINFO"
	.tkinfo
        /*0018*/ 	.word	0x00000002
        /*0030*/ 	.string	""
        /*0030*/ 	.string	"ptxas"
        /*0030*/ 	.string	"Cuda compilation tools, release 13.0, V13.0.88"
        /*0030*/ 	.string	"Build cuda_13.0.r13.0/compiler.36424714_0"
        /*0030*/ 	.string	"-arch sm_100 -m 64 "



//--------------------- .note.nv.cuinfo           --------------------------
	.section	.note.nv.cuinfo,"",@"SHT_NOTE"
	.sectionflags	@"SHF_NOTE_NV_CUINFO"
        /*0018*/ 	.short	0x0002
        /*001a*/ 	.short	0x0064
        /*001c*/ 	.short	0x0082
	.zero		2


//--------------------- .nv.info                  --------------------------
	.section	.nv.info,"",@"SHT_CUDA_INFO"
	.align	4


	//----- nvinfo : EIATTR_REGCOUNT
	.align		4
        /*0000*/ 	.byte	0x04, 0x2f
        /*0002*/ 	.short	(.L_1 - .L_0)
	.align		4
.L_0:
        /*0004*/ 	.word	index@(_Z14vec_mul_kernelPdS_S_S_)
        /*0008*/ 	.word	0x00000020


	//----- nvinfo : EIATTR_FRAME_SIZE
	.align		4
.L_1:
        /*000c*/ 	.byte	0x04, 0x11
        /*000e*/ 	.short	(.L_3 - .L_2)
	.align		4
.L_2:
        /*0010*/ 	.word	index@(_Z14vec_mul_kernelPdS_S_S_)
        /*0014*/ 	.word	0x00000000


	//----- nvinfo : EIATTR_MIN_STACK_SIZE
	.align		4
.L_3:
        /*0018*/ 	.byte	0x04, 0x12
        /*001a*/ 	.short	(.L_5 - .L_4)
	.align		4
.L_4:
        /*001c*/ 	.word	index@(_Z14vec_mul_kernelPdS_S_S_)
        /*0020*/ 	.word	0x00000000
.L_5:


//--------------------- .nv.compat                --------------------------
	.section	.nv.compat,"",@"SHT_CUDA_COMPAT_INFO"
	.align	4
        /*0000*/ 	.byte	0x02, 0x09, 0x00, 0x00, 0x02, 0x02, 0x01, 0x00, 0x02, 0x05, 0x05, 0x00, 0x03, 0x07, 0x01, 0x01
        /*0010*/ 	.byte	0x02, 0x03, 0x00, 0x00, 0x02, 0x06, 0x01, 0x00, 0x04, 0x0b, 0x08, 0x00, 0x01, 0x00, 0x00, 0x00
        /*0020*/ 	.byte	0x00, 0x00, 0x00, 0x00


//--------------------- .nv.info._Z14vec_mul_kernelPdS_S_S_ --------------------------
	.section	.nv.info._Z14vec_mul_kernelPdS_S_S_,"",@"SHT_CUDA_INFO"
	.sectionflags	@""
	.align	4


	//----- nvinfo : EIATTR_CUDA_API_VERSION
	.align		4
        /*0000*/ 	.byte	0x04, 0x37
        /*0002*/ 	.short	(.L_7 - .L_6)
.L_6:
        /*0004*/ 	.word	0x00000082


	//----- nvinfo : EIATTR_KPARAM_INFO
	.align		4
.L_7:
        /*0008*/ 	.byte	0x04, 0x17
        /*000a*/ 	.short	(.L_9 - .L_8)
.L_8:
        /*000c*/ 	.word	0x00000000
        /*0010*/ 	.short	0x0003
        /*0012*/ 	.short	0x0018
        /*0014*/ 	.byte	0x00, 0xf5, 0x21, 0x00


	//----- nvinfo : EIATTR_KPARAM_INFO
	.align		4
.L_9:
        /*0018*/ 	.byte	0x04, 0x17
        /*001a*/ 	.short	(.L_11 - .L_10)
.L_10:
        /*001c*/ 	.word	0x00000000
        /*0020*/ 	.short	0x0002
        /*0022*/ 	.short	0x0010
        /*0024*/ 	.byte	0x00, 0xf5, 0x21, 0x00


	//----- nvinfo : EIATTR_KPARAM_INFO
	.align		4
.L_11:
        /*0028*/ 	.byte	0x04, 0x17
        /*002a*/ 	.short	(.L_13 - .L_12)
.L_12:
        /*002c*/ 	.word	0x00000000
        /*0030*/ 	.short	0x0001
        /*0032*/ 	.short	0x0008
        /*0034*/ 	.byte	0x00, 0xf5, 0x21, 0x00


	//----- nvinfo : EIATTR_KPARAM_INFO
	.align		4
.L_13:
        /*0038*/ 	.byte	0x04, 0x17
        /*003a*/ 	.short	(.L_15 - .L_14)
.L_14:
        /*003c*/ 	.word	0x00000000
        /*0040*/ 	.short	0x0000
        /*0042*/ 	.short	0x0000
        /*0044*/ 	.byte	0x00, 0xf5, 0x21, 0x00


	//----- nvinfo : EIATTR_SPARSE_MMA_MASK
	.align		4
.L_15:
        /*0048*/ 	.byte	0x03, 0x50
        /*004a*/ 	.short	0x0000


	//----- nvinfo : EIATTR_MAXREG_COUNT
	.align		4
        /*004c*/ 	.byte	0x03, 0x1b
        /*004e*/ 	.short	0x00ff


	//----- nvinfo : EIATTR_MERCURY_ISA_VERSION
	.align		4
        /*0050*/ 	.byte	0x03, 0x5f
        /*0052*/ 	.short	0x0101


	//----- nvinfo : EIATTR_VRC_CTA_INIT_COUNT
	.align		4
        /*0054*/ 	.byte	0x02, 0x4a
	.zero		1
	.zero		1


	//----- nvinfo : EIATTR_EXIT_INSTR_OFFSETS
	.align		4
        /*0058*/ 	.byte	0x04, 0x1c
        /*005a*/ 	.short	(.L_17 - .L_16)


	//   ....[0]....
.L_16:
        /*005c*/ 	.word	0x00000060


	//   ....[1]....
        /*0060*/ 	.word	0x000004d0


	//----- nvinfo : EIATTR_CBANK_PARAM_SIZE
	.align		4
.L_17:
        /*0064*/ 	.byte	0x03, 0x19
        /*0066*/ 	.short	0x0020


	//----- nvinfo : EIATTR_PARAM_CBANK
	.align		4
        /*0068*/ 	.byte	0x04, 0x0a
        /*006a*/ 	.short	(.L_19 - .L_18)
	.align		4
.L_18:
        /*006c*/ 	.word	index@(.nv.constant0._Z14vec_mul_kernelPdS_S_S_)
        /*0070*/ 	.short	0x0380
        /*0072*/ 	.short	0x0020


	//----- nvinfo : EIATTR_SW_WAR
	.align		4
.L_19:
        /*0074*/ 	.byte	0x04, 0x36
        /*0076*/ 	.short	(.L_21 - .L_20)
.L_20:
        /*0078*/ 	.word	0x00000008
.L_21:


//--------------------- .nv.callgraph             --------------------------
	.section	.nv.callgraph,"",@"SHT_CUDA_CALLGRAPH"
	.align	4
	.sectionentsize	8
	.align		4
        /*0000*/ 	.word	0x00000000
	.align		4
        /*0004*/ 	.word	0xffffffff
	.align		4
        /*0008*/ 	.word	0x00000000
	.align		4
        /*000c*/ 	.word	0xfffffffe
	.align		4
        /*0010*/ 	.word	0x00000000
	.align		4
        /*0014*/ 	.word	0xfffffffd
	.align		4
        /*0018*/ 	.word	0x00000000
	.align		4
        /*001c*/ 	.word	0xfffffffc


//--------------------- .text._Z14vec_mul_kernelPdS_S_S_ --------------------------
	.section	.text._Z14vec_mul_kernelPdS_S_S_,"ax",@progbits
	.align	128
        .global         _Z14vec_mul_kernelPdS_S_S_
        .type           _Z14vec_mul_kernelPdS_S_S_,@function
        .size           _Z14vec_mul_kernelPdS_S_S_,(.L_x_2 - _Z14vec_mul_kernelPdS_S_S_)
        .other          _Z14vec_mul_kernelPdS_S_S_,@"STO_CUDA_ENTRY STV_DEFAULT"
_Z14vec_mul_kernelPdS_S_S_:
.text._Z14vec_mul_kernelPdS_S_S_:
[----:B------:R-:W-:Y:S01]  /*0000*/  LDC R1, c[0x0][0x37c] ;  /* 0x0000df00ff017b82 */ /* 0x000fe20000000800 */
[----:B------:R-:W0:Y:S07]  /*0010*/  S2R R3, SR_TID.X ;  /* 0x0000000000037919 */ /* 0x000e2e0000002100 */
[----:B------:R-:W0:Y:S08]  /*0020*/  S2UR UR4, SR_CTAID.X ;  /* 0x00000000000479c3 */ /* 0x000e300000002500 */
[----:B------:R-:W0:Y:S02]  /*0030*/  LDC R0, c[0x0][0x360] ;  /* 0x0000d800ff007b82 */ /* 0x000e240000000800 */
[----:B0-----:R-:W-:-:S05]  /*0040*/  IMAD R0, R0, UR4, R3 ;  /* 0x0000000400007c24 */ /* 0x001fca000f8e0203 */
[----:B------:R-:W-:-:S13]  /*0050*/  ISETP.GT.AND P0, PT, R0, 0x3ff, PT ;  /* 0x000003ff0000780c */ /* 0x000fda0003f04270 */
[----:B------:R-:W-:Y:S05]  /*0060*/  @P0 EXIT ;  /* 0x000000000000094d */ /* 0x000fea0003800000 */
[----:B------:R-:W0:Y:S01]  /*0070*/  LDC.64 R2, c[0x0][0x380] ;  /* 0x0000e000ff027b82 */ /* 0x000e220000000a00 */
[----:B------:R-:W-:Y:S01]  /*0080*/  IMAD.SHL.U32 R5, R0, 0x200, RZ ;  /* 0x0000020000057824 */ /* 0x000fe200078e00ff */
[----:B------:R-:W-:Y:S01]  /*0090*/  CS2R R26, SRZ ;  /* 0x00000000001a7805 */ /* 0x000fe2000001ff00 */
[----:B------:R-:W1:Y:S01]  /*00a0*/  LDCU.64 UR6, c[0x0][0x358] ;  /* 0x00006b00ff0677ac */ /* 0x000e620008000a00 */
[----:B------:R-:W2:Y:S01]  /*00b0*/  LDCU.64 UR10, c[0x0][0x388] ;  /* 0x00007100ff0a77ac */ /* 0x000ea20008000a00 */
[----:B------:R-:W-:Y:S01]  /*00c0*/  UMOV UR4, URZ ;  /* 0x000000ff00047c82 */ /* 0x000fe20008000000 */
[----:B------:R-:W-:Y:S01]  /*00d0*/  UMOV UR5, URZ ;  /* 0x000000ff00057c82 */ /* 0x000fe20008000000 */
[----:B012---:R-:W-:-:S07]  /*00e0*/  IMAD.WIDE R2, R5, 0x8, R2 ;  /* 0x0000000805027825 */ /* 0x007fce00078e0202 */
.L_x_0:
[----:B------:R-:W-:Y:S02]  /*00f0*/  UIADD3 UR8, UP0, UP1, UR4, 0x40, UR10 ;  /* 0x0000004004087890 */ /* 0x000fe4000f91e00a */
[----:B------:R-:W-:Y:S02]  /*0100*/  IADD3 R6, P0, PT, R2, UR4, RZ ;  /* 0x0000000402067c10 */ /* 0x000fe4000ff1e0ff */
[----:B------:R-:W-:Y:S02]  /*0110*/  UIADD3.X UR9, UPT, UPT, UR5, UR11, URZ, UP0, UP1 ;  /* 0x0000000b05097290 */ /* 0x000fe400087e24ff */
[----:B------:R-:W-:Y:S02]  /*0120*/  IADD3.X R7, PT, PT, R3, UR5, RZ, P0, !PT ;  /* 0x0000000503077c10 */ /* 0x000fe400087fe4ff */
[----:B------:R-:W-:Y:S02]  /*0130*/  MOV R4, UR8 ;  /* 0x0000000800047c02 */ /* 0x000fe40008000f00 */
[----:B------:R-:W-:Y:S01]  /*0140*/  IMAD.U32 R5, RZ, RZ, UR9 ;  /* 0x00000009ff057e24 */ /* 0x000fe2000f8e00ff */
[----:B------:R-:W2:Y:S04]  /*0150*/  LDG.E.64 R8, desc[UR6][R6.64] ;  /* 0x0000000606087981 */ /* 0x000ea8000c1e1b00 */
[----:B------:R-:W2:Y:S04]  /*0160*/  LDG.E.64 R10, desc[UR6][R4.64+-0x40] ;  /* 0xffffc006040a7981 */ /* 0x000ea8000c1e1b00 */
[----:B------:R-:W3:Y:S04]  /*0170*/  LDG.E.64 R12, desc[UR6][R6.64+0x8] ;  /* 0x00000806060c7981 */ /* 0x000ee8000c1e1b00 */
[----:B------:R-:W3:Y:S04]  /*0180*/  LDG.E.64 R14, desc[UR6][R4.64+-0x38] ;  /* 0xffffc806040e7981 */ /* 0x000ee8000c1e1b00 */
[----:B------:R-:W4:Y:S04]  /*0190*/  LDG.E.64 R20, desc[UR6][R6.64+0x10] ;  /* 0x0000100606147981 */ /* 0x000f28000c1e1b00 */
[----:B------:R-:W4:Y:S04]  /*01a0*/  LDG.E.64 R22, desc[UR6][R4.64+-0x30] ;  /* 0xffffd00604167981 */ /* 0x000f28000c1e1b00 */
[----:B------:R-:W5:Y:S04]  /*01b0*/  LDG.E.64 R16, desc[UR6][R6.64+0x18] ;  /* 0x0000180606107981 */ /* 0x000f68000c1e1b00 */
[----:B------:R-:W5:Y:S04]  /*01c0*/  LDG.E.64 R18, desc[UR6][R4.64+-0x28] ;  /* 0xffffd80604127981 */ /* 0x000f68000c1e1b00 */
[----:B------:R-:W5:Y:S01]  /*01d0*/  LDG.E.64 R28, desc[UR6][R4.64+0x38] ;  /* 0x00003806041c7981 */ /* 0x000f62000c1e1b00 */
[----:B--2---:R-:W-:-:S03]  /*01e0*/  DFMA R26, R8, R10, R26 ;  /* 0x0000000a081a722b */ /* 0x004fc6000000001a */
[----:B------:R-:W2:Y:S04]  /*01f0*/  LDG.E.64 R8, desc[UR6][R6.64+0x20] ;  /* 0x0000200606087981 */ /* 0x000ea8000c1e1b00 */
[----:B------:R-:W2:Y:S01]  /*0200*/  LDG.E.64 R10, desc[UR6][R4.64+-0x20] ;  /* 0xffffe006040a7981 */ /* 0x000ea2000c1e1b00 */
[----:B---3--:R-:W-:-:S03]  /*0210*/  DFMA R26, R12, R14, R26 ;  /* 0x0000000e0c1a722b */ /* 0x008fc6000000001a */
[----:B------:R-:W3:Y:S04]  /*0220*/  LDG.E.64 R12, desc[UR6][R6.64+0x28] ;  /* 0x00002806060c7981 */ /* 0x000ee8000c1e1b00 */
[----:B------:R-:W3:Y:S01]  /*0230*/  LDG.E.64 R14, desc[UR6][R4.64+-0x18] ;  /* 0xffffe806040e7981 */ /* 0x000ee2000c1e1b00 */
[----:B----4-:R-:W-:-:S03]  /*0240*/  DFMA R26, R20, R22, R26 ;  /* 0x00000016141a722b */ /* 0x010fc6000000001a */
[----:B------:R-:W4:Y:S04]  /*0250*/  LDG.E.64 R20, desc[UR6][R6.64+0x30] ;  /* 0x0000300606147981 */ /* 0x000f28000c1e1b00 */
[----:B------:R-:W4:Y:S01]  /*0260*/  LDG.E.64 R22, desc[UR6][R4.64+-0x10] ;  /* 0xfffff00604167981 */ /* 0x000f22000c1e1b00 */
[----:B-----5:R-:W-:-:S03]  /*0270*/  DFMA R26, R16, R18, R26 ;  /* 0x00000012101a722b */ /* 0x020fc6000000001a */
        /* <DEDUP_REMOVED lines=22> */
[----:B------:R-:W4:Y:S04]  /*03e0*/  LDG.E.64 R22, desc[UR6][R4.64+0x30] ;  /* 0x0000300604167981 */ /* 0x000f28000c1e1b00 */
[----:B------:R-:W4:Y:S01]  /*03f0*/  LDG.E.64 R26, desc[UR6][R6.64+0x78] ;  /* 0x00007806061a7981 */ /* 0x000f22000c1e1b00 */
[----:B-----5:R-:W-:Y:S01]  /*0400*/  DFMA R16, R16, R18, R24 ;  /* 0x000000121010722b */ /* 0x020fe20000000018 */
[----:B------:R-:W-:-:S04]  /*0410*/  UIADD3 UR4, UP0, UPT, UR4, 0x80, URZ ;  /* 0x0000008004047890 */ /* 0x000fc8000ff1e0ff */
[----:B------:R-:W-:Y:S02]  /*0420*/  UIADD3.X UR5, UPT, UPT, URZ, UR5, URZ, UP0, !UPT ;  /* 0x00000005ff057290 */ /* 0x000fe400087fe4ff */
[----:B------:R-:W-:-:S04]  /*0430*/  UISETP.NE.U32.AND UP0, UPT, UR4, 0x1000, UPT ;  /* 0x000010000400788c */ /* 0x000fc8000bf05070 */
[----:B------:R-:W-:Y:S01]  /*0440*/  UISETP.NE.AND.EX UP0, UPT, UR5, URZ, UPT, UP0 ;  /* 0x000000ff0500728c */ /* 0x000fe2000bf05300 */
[----:B--2---:R-:W-:-:S08]  /*0450*/  DFMA R8, R8, R10, R16 ;  /* 0x0000000a0808722b */ /* 0x004fd00000000010 */
[----:B---3--:R-:W-:-:S08]  /*0460*/  DFMA R8, R12, R14, R8 ;  /* 0x0000000e0c08722b */ /* 0x008fd00000000008 */
[----:B----4-:R-:W-:-:S08]  /*0470*/  DFMA R8, R20, R22, R8 ;  /* 0x000000161408722b */ /* 0x010fd00000000008 */
[----:B------:R-:W-:Y:S01]  /*0480*/  DFMA R26, R26, R28, R8 ;  /* 0x0000001c1a1a722b */ /* 0x000fe20000000008 */
[----:B------:R-:W-:Y:S10]  /*0490*/  BRA.U UP0, `(.L_x_0) ;  /* 0xfffffffd00147547 */ /* 0x000ff4000b83ffff */
[----:B------:R-:W0:Y:S02]  /*04a0*/  LDC.64 R2, c[0x0][0x390] ;  /* 0x0000e400ff027b82 */ /* 0x000e240000000a00 */
[----:B0-----:R-:W-:-:S05]  /*04b0*/  IMAD.WIDE R2, R0, 0x8, R2 ;  /* 0x0000000800027825 */ /* 0x001fca00078e0202 */
[----:B------:R-:W-:Y:S01]  /*04c0*/  STG.E.64 desc[UR6][R2.64], R26 ;  /* 0x0000001a02007986 */ /* 0x000fe2000c101b06 */
[----:B------:R-:W-:Y:S05]  /*04d0*/  EXIT ;  /* 0x000000000000794d */ /* 0x000fea0003800000 */
.L_x_1:
[----:B------:R-:W-:-:S00]  /*04e0*/  BRA `(.L_x_1) ;  /* 0xfffffffc00fc7947 */ /* 0x000fc0000383ffff */
[----:B------:R-:W-:-:S00]  /*04f0*/  NOP ;  /* 0x0000000000007918 */ /* 0x000fc00000000000 */
        /* <DEDUP_REMOVED lines=8> */
.L_x_2:


//--------------------- .nv.shared.reserved.0     --------------------------
	.section	.nv.shared.reserved.0,"aw",@nobits
	.weak		__nv_reservedSMEM_offset_0_alias
	.size		__nv_reservedSMEM_offset_0_alias, 0, 64
	.other		__nv_reservedSMEM_offset_0_alias,@"STO_CUDA_RESERVED_SHARED STV_DEFAULT"
__nv_reservedSMEM_offset_0_alias:
	.zero		0
	.zero		64


//--------------------- .nv.constant0._Z14vec_mul_kernelPdS_S_S_ --------------------------
	.section	.nv.constant0._Z14vec_mul_kernelPdS_S_S_,"a",@progbits
	.sectionflags	@""
	.align	4
.nv.constant0._Z14vec_mul_kernelPdS_S_S_:
	.zero		928


//--------------------- SYMBOLS --------------------------

	.type		.nv.reservedSmem.offset0,@object
	.size		.nv.reservedSmem.offset0,0x4
